//
// Generated by NVIDIA NVVM Compiler
//
// Compiler Build ID: CL-36424714
// Cuda compilation tools, release 13.0, V13.0.88
// Based on NVVM 20.0.0
//

.version 9.0
.target sm_100
.address_size 64

	// .globl	_Z10gain_ratioPfiiPiiiS_S_iS_

.visible .entry _Z10gain_ratioPfiiPiiiS_S_iS_(
	.param .u64 .ptr .align 1 _Z10gain_ratioPfiiPiiiS_S_iS__param_0,
	.param .u32 _Z10gain_ratioPfiiPiiiS_S_iS__param_1,
	.param .u32 _Z10gain_ratioPfiiPiiiS_S_iS__param_2,
	.param .u64 .ptr .align 1 _Z10gain_ratioPfiiPiiiS_S_iS__param_3,
	.param .u32 _Z10gain_ratioPfiiPiiiS_S_iS__param_4,
	.param .u32 _Z10gain_ratioPfiiPiiiS_S_iS__param_5,
	.param .u64 .ptr .align 1 _Z10gain_ratioPfiiPiiiS_S_iS__param_6,
	.param .u64 .ptr .align 1 _Z10gain_ratioPfiiPiiiS_S_iS__param_7,
	.param .u32 _Z10gain_ratioPfiiPiiiS_S_iS__param_8,
	.param .u64 .ptr .align 1 _Z10gain_ratioPfiiPiiiS_S_iS__param_9
)
{
	.reg .pred 	%p<2>;
	.reg .b32 	%r<7>;
	.reg .b64 	%rd<5>;

	ld.param.u32 	%r2, [_Z10gain_ratioPfiiPiiiS_S_iS__param_5];
	ld.param.u64 	%rd1, [_Z10gain_ratioPfiiPiiiS_S_iS__param_9];
	mov.u32 	%r3, %tid.x;
	mov.u32 	%r4, %ntid.x;
	mov.u32 	%r5, %ctaid.x;
	mad.lo.s32 	%r1, %r4, %r5, %r3;
	setp.ge.s32 	%p1, %r1, %r2;
	@%p1 bra 	$L__BB0_2;
	cvta.to.global.u64 	%rd2, %rd1;
	mul.wide.s32 	%rd3, %r1, 4;
	add.s64 	%rd4, %rd2, %rd3;
	mov.b32 	%r6, -1082130432;
	st.global.u32 	[%rd4], %r6;
$L__BB0_2:
	ret;

}


// ===== COMPILED SASS (sm_100) =====

	.target	sm_100

	.elftype	@"ET_EXEC"


//--------------------- .note.nv.tkinfo           --------------------------
	.section	.note.nv.tkinfo,"",@"SHT_NOTE"
	.sectionflags	@"SHF_NOTE_NV_TKINFO"
	.tkinfo
        /*0018*/ 	.word	0x00000002
        /*0030*/ 	.string	""
        /*0030*/ 	.string	"ptxas"
        /*0030*/ 	.string	"Cuda compilation tools, release 13.0, V13.0.88"
        /*0030*/ 	.string	"Build cuda_13.0.r13.0/compiler.36424714_0"
        /*0030*/ 	.string	"-arch sm_100 -m 64 "



//--------------------- .note.nv.cuinfo           --------------------------
	.section	.note.nv.cuinfo,"",@"SHT_NOTE"
	.sectionflags	@"SHF_NOTE_NV_CUINFO"
        /*0018*/ 	.short	0x0002
        /*001a*/ 	.short	0x0064
        /*001c*/ 	.short	0x0082
	.zero		2


//--------------------- .nv.info                  --------------------------
	.section	.nv.info,"",@"SHT_CUDA_INFO"
	.align	4


	//----- nvinfo : EIATTR_REGCOUNT
	.align		4
        /*0000*/ 	.byte	0x04, 0x2f
        /*0002*/ 	.short	(.L_1 - .L_0)
	.align		4
.L_0:
        /*0004*/ 	.word	index@(_Z10gain_ratioPfiiPiiiS_S_iS_)
        /*0008*/ 	.word	0x0000000a


	//----- nvinfo : EIATTR_FRAME_SIZE
	.align		4
.L_1:
        /*000c*/ 	.byte	0x04, 0x11
        /*000e*/ 	.short	(.L_3 - .L_2)
	.align		4
.L_2:
        /*0010*/ 	.word	index@(_Z10gain_ratioPfiiPiiiS_S_iS_)
        /*0014*/ 	.word	0x00000000


	//----- nvinfo : EIATTR_MIN_STACK_SIZE
	.align		4
.L_3:
        /*0018*/ 	.byte	0x04, 0x12
        /*001a*/ 	.short	(.L_5 - .L_4)
	.align		4
.L_4:
        /*001c*/ 	.word	index@(_Z10gain_ratioPfiiPiiiS_S_iS_)
        /*0020*/ 	.word	0x00000000
.L_5:


//--------------------- .nv.compat                --------------------------
	.section	.nv.compat,"",@"SHT_CUDA_COMPAT_INFO"
	.align	4
        /*0000*/ 	.byte	0x02, 0x09, 0x00, 0x00, 0x02, 0x02, 0x01, 0x00, 0x02, 0x05, 0x05, 0x00, 0x03, 0x07, 0x01, 0x01
        /*0010*/ 	.byte	0x02, 0x03, 0x00, 0x00, 0x02, 0x06, 0x01, 0x00, 0x04, 0x0b, 0x08, 0x00, 0x09, 0x00, 0x00, 0x00
        /*0020*/ 	.byte	0x00, 0x00, 0x00, 0x00


//--------------------- .nv.info._Z10gain_ratioPfiiPiiiS_S_iS_ --------------------------
	.section	.nv.info._Z10gain_ratioPfiiPiiiS_S_iS_,"",@"SHT_CUDA_INFO"
	.sectionflags	@""
	.align	4


	//----- nvinfo : EIATTR_CUDA_API_VERSION
	.align		4
        /*0000*/ 	.byte	0x04, 0x37
        /*0002*/ 	.short	(.L_7 - .L_6)
.L_6:
        /*0004*/ 	.word	0x00000082


	//----- nvinfo : EIATTR_KPARAM_INFO
	.align		4
.L_7:
        /*0008*/ 	.byte	0x04, 0x17
        /*000a*/ 	.short	(.L_9 - .L_8)
.L_8:
        /*000c*/ 	.word	0x00000000
        /*0010*/ 	.short	0x0009
        /*0012*/ 	.short	0x0038
        /*0014*/ 	.byte	0x00, 0xf5, 0x21, 0x00


	//----- nvinfo : EIATTR_KPARAM_INFO
	.align		4
.L_9:
        /*0018*/ 	.byte	0x04, 0x17
        /*001a*/ 	.short	(.L_11 - .L_10)
.L_10:
        /*001c*/ 	.word	0x00000000
        /*0020*/ 	.short	0x0008
        /*0022*/ 	.short	0x0030
        /*0024*/ 	.byte	0x00, 0xf0, 0x11, 0x00


	//----- nvinfo : EIATTR_KPARAM_INFO
	.align		4
.L_11:
        /*0028*/ 	.byte	0x04, 0x17
        /*002a*/ 	.short	(.L_13 - .L_12)
.L_12:
        /*002c*/ 	.word	0x00000000
        /*0030*/ 	.short	0x0007
        /*0032*/ 	.short	0x0028
        /*0034*/ 	.byte	0x00, 0xf5, 0x21, 0x00


	//----- nvinfo : EIATTR_KPARAM_INFO
	.align		4
.L_13:
        /*0038*/ 	.byte	0x04, 0x17
        /*003a*/ 	.short	(.L_15 - .L_14)
.L_14:
        /*003c*/ 	.word	0x00000000
        /*0040*/ 	.short	0x0006
        /*0042*/ 	.short	0x0020
        /*0044*/ 	.byte	0x00, 0xf5, 0x21, 0x00


	//----- nvinfo : EIATTR_KPARAM_INFO
	.align		4
.L_15:
        /*0048*/ 	.byte	0x04, 0x17
        /*004a*/ 	.short	(.L_17 - .L_16)
.L_16:
        /*004c*/ 	.word	0x00000000
        /*0050*/ 	.short	0x0005
        /*0052*/ 	.short	0x001c
        /*0054*/ 	.byte	0x00, 0xf0, 0x11, 0x00


	//----- nvinfo : EIATTR_KPARAM_INFO
	.align		4
.L_17:
        /*0058*/ 	.byte	0x04, 0x17
        /*005a*/ 	.short	(.L_19 - .L_18)
.L_18:
        /*005c*/ 	.word	0x00000000
        /*0060*/ 	.short	0x0004
        /*0062*/ 	.short	0x0018
        /*0064*/ 	.byte	0x00, 0xf0, 0x11, 0x00


	//----- nvinfo : EIATTR_KPARAM_INFO
	.align		4
.L_19:
        /*0068*/ 	.byte	0x04, 0x17
        /*006a*/ 	.short	(.L_21 - .L_20)
.L_20:
        /*006c*/ 	.word	0x00000000
        /*0070*/ 	.short	0x0003
        /*0072*/ 	.short	0x0010
        /*0074*/ 	.byte	0x00, 0xf5, 0x21, 0x00


	//----- nvinfo : EIATTR_KPARAM_INFO
	.align		4
.L_21:
        /*0078*/ 	.byte	0x04, 0x17
        /*007a*/ 	.short	(.L_23 - .L_22)
.L_22:
        /*007c*/ 	.word	0x00000000
        /*0080*/ 	.short	0x0002
        /*0082*/ 	.short	0x000c
        /*0084*/ 	.byte	0x00, 0xf0, 0x11, 0x00


	//----- nvinfo : EIATTR_KPARAM_INFO
	.align		4
.L_23:
        /*0088*/ 	.byte	0x04, 0x17
        /*008a*/ 	.short	(.L_25 - .L_24)
.L_24:
        /*008c*/ 	.word	0x00000000
        /*0090*/ 	.short	0x0001
        /*0092*/ 	.short	0x0008
        /*0094*/ 	.byte	0x00, 0xf0, 0x11, 0x00


	//----- nvinfo : EIATTR_KPARAM_INFO
	.align		4
.L_25:
        /*0098*/ 	.byte	0x04, 0x17
        /*009a*/ 	.short	(.L_27 - .L_26)
.L_26:
        /*009c*/ 	.word	0x00000000
        /*00a0*/ 	.short	0x0000
        /*00a2*/ 	.short	0x0000
        /*00a4*/ 	.byte	0x00, 0xf5, 0x21, 0x00


	//----- nvinfo : EIATTR_SPARSE_MMA_MASK
	.align		4
.L_27:
        /*00a8*/ 	.byte	0x03, 0x50
        /*00aa*/ 	.short	0x0000


	//----- nvinfo : EIATTR_MAXREG_COUNT
	.align		4
        /*00ac*/ 	.byte	0x03, 0x1b
        /*00ae*/ 	.short	0x00ff


	//----- nvinfo : EIATTR_MERCURY_ISA_VERSION
	.align		4
        /*00b0*/ 	.byte	0x03, 0x5f
        /*00b2*/ 	.short	0x0101


	//----- nvinfo : EIATTR_VRC_CTA_INIT_COUNT
	.align		4
        /*00b4*/ 	.byte	0x02, 0x4a
	.zero		1
	.zero		1


	//----- nvinfo : EIATTR_EXIT_INSTR_OFFSETS
	.align		4
        /*00b8*/ 	.byte	0x04, 0x1c
        /*00ba*/ 	.short	(.L_29 - .L_28)


	//   ....[0]....
.L_28:
        /*00bc*/ 	.word	0x00000070


	//   ....[1]....
        /*00c0*/ 	.word	0x000000d0


	//----- nvinfo : EIATTR_CBANK_PARAM_SIZE
	.align		4
.L_29:
        /*00c4*/ 	.byte	0x03, 0x19
        /*00c6*/ 	.short	0x0040


	//----- nvinfo : EIATTR_PARAM_CBANK
	.align		4
        /*00c8*/ 	.byte	0x04, 0x0a
        /*00ca*/ 	.short	(.L_31 - .L_30)
	.align		4
.L_30:
        /*00cc*/ 	.word	index@(.nv.constant0._Z10gain_ratioPfiiPiiiS_S_iS_)
        /*00d0*/ 	.short	0x0380
        /*00d2*/ 	.short	0x0040


	//----- nvinfo : EIATTR_SW_WAR
	.align		4
.L_31:
        /*00d4*/ 	.byte	0x04, 0x36
        /*00d6*/ 	.short	(.L_33 - .L_32)
.L_32:
        /*00d8*/ 	.word	0x00000008
.L_33:


//--------------------- .nv.callgraph             --------------------------
	.section	.nv.callgraph,"",@"SHT_CUDA_CALLGRAPH"
	.align	4
	.sectionentsize	8
	.align		4
        /*0000*/ 	.word	0x00000000
	.align		4
        /*0004*/ 	.word	0xffffffff
	.align		4
        /*0008*/ 	.word	0x00000000
	.align		4
        /*000c*/ 	.word	0xfffffffe
	.align		4
        /*0010*/ 	.word	0x00000000
	.align		4
        /*0014*/ 	.word	0xfffffffd
	.align		4
        /*0018*/ 	.word	0x00000000
	.align		4
        /*001c*/ 	.word	0xfffffffc


//--------------------- .text._Z10gain_ratioPfiiPiiiS_S_iS_ --------------------------
	.section	.text._Z10gain_ratioPfiiPiiiS_S_iS_,"ax",@progbits
	.align	128
        .global         _Z10gain_ratioPfiiPiiiS_S_iS_
        .type           _Z10gain_ratioPfiiPiiiS_S_iS_,@function
        .size           _Z10gain_ratioPfiiPiiiS_S_iS_,(.L_x_1 - _Z10gain_ratioPfiiPiiiS_S_iS_)
        .other          _Z10gain_ratioPfiiPiiiS_S_iS_,@"STO_CUDA_ENTRY STV_DEFAULT"
_Z10gain_ratioPfiiPiiiS_S_iS_:
.text._Z10gain_ratioPfiiPiiiS_S_iS_:
[----:B------:R-:W-:Y:S01]  /*0000*/  LDC R1, c[0x0][0x37c] ;  /* 0x0000df00ff017b82 */ /* 0x000fe20000000800 */
[----:B------:R-:W0:Y:S01]  /*0010*/  S2R R5, SR_TID.X ;  /* 0x0000000000057919 */ /* 0x000e220000002100 */
[----:B------:R-:W0:Y:S01]  /*0020*/  LDCU UR4, c[0x0][0x360] ;  /* 0x00006c00ff0477ac */ /* 0x000e220008000800 */
[----:B------:R-:W0:Y:S01]  /*0030*/  S2R R0, SR_CTAID.X ;  /* 0x0000000000007919 */ /* 0x000e220000002500 */
[----:B------:R-:W1:Y:S01]  /*0040*/  LDCU UR5, c[0x0][0x39c] ;  /* 0x00007380ff0577ac */ /* 0x000e620008000800 */
[----:B0-----:R-:W-:-:S05]  /*0050*/  IMAD R5, R0, UR4, R5 ;  /* 0x0000000400057c24 */ /* 0x001fca000f8e0205 */
[----:B-1----:R-:W-:-:S13]  /*0060*/  ISETP.GE.AND P0, PT, R5, UR5, PT ;  /* 0x0000000505007c0c */ /* 0x002fda000bf06270 */
[----:B------:R-:W-:Y:S05]  /*0070*/  @P0 EXIT ;  /* 0x000000000000094d */ /* 0x000fea0003800000 */
[----:B------:R-:W0:Y:S01]  /*0080*/  LDC.64 R2, c[0x0][0x3b8] ;  /* 0x0000ee00ff027b82 */ /* 0x000e220000000a00 */
[----:B------:R-:W1:Y:S01]  /*0090*/  LDCU.64 UR4, c[0x0][0x358] ;  /* 0x00006b00ff0477ac */ /* 0x000e620008000a00 */
[----:B------:R-:W-:Y:S02]  /*00a0*/  HFMA2 R7, -RZ, RZ, -1.875, 0 ;  /* 0xbf800000ff077431 */ /* 0x000fe400000001ff */
[----:B0-----:R-:W-:-:S05]  /*00b0*/  IMAD.WIDE R2, R5, 0x4, R2 ;  /* 0x0000000405027825 */ /* 0x001fca00078e0202 */
[----:B-1----:R-:W-:Y:S01]  /*00c0*/  STG.E desc[UR4][R2.64], R7 ;  /* 0x0000000702007986 */ /* 0x002fe2000c101904 */
[----:B------:R-:W-:Y:S05]  /*00d0*/  EXIT ;  /* 0x000000000000794d */ /* 0x000fea0003800000 */
.L_x_0:
[----:B------:R-:W-:-:S00]  /*00e0*/  BRA `(.L_x_0) ;  /* 0xfffffffc00fc7947 */ /* 0x000fc0000383ffff */
[----:B------:R-:W-:-:S00]  /*00f0*/  NOP ;  /* 0x0000000000007918 */ /* 0x000fc00000000000 */
        /* <DEDUP_REMOVED lines=8> */
.L_x_1:


//--------------------- .nv.shared.reserved.0     --------------------------
	.section	.nv.shared.reserved.0,"aw",@nobits
	.weak		__nv_reservedSMEM_offset_0_alias
	.size		__nv_reservedSMEM_offset_0_alias, 0, 64
	.other		__nv_reservedSMEM_offset_0_alias,@"STO_CUDA_RESERVED_SHARED STV_DEFAULT"
__nv_reservedSMEM_offset_0_alias:
	.zero		0
	.zero		64


//--------------------- .nv.constant0._Z10gain_ratioPfiiPiiiS_S_iS_ --------------------------
	.section	.nv.constant0._Z10gain_ratioPfiiPiiiS_S_iS_,"a",@progbits
	.sectionflags	@""
	.align	4
.nv.constant0._Z10gain_ratioPfiiPiiiS_S_iS_:
	.zero		960


//--------------------- SYMBOLS --------------------------

	.type		.nv.reservedSmem.offset0,@object
	.size		.nv.reservedSmem.offset0,0x4
